	.headerflags	@"EF_CUDA_TEXMODE_UNIFIED EF_CUDA_64BIT_ADDRESS EF_CUDA_ACCELERATORS EF_CUDA_SM90 EF_CUDA_VIRTUAL_SM(EF_CUDA_SM90)"
	.elftype	@"ET_EXEC"


//--------------------- .nv.info                  --------------------------
	.section	.nv.info,"",@"SHT_CUDA_INFO"
	.align	4


	//----- nvinfo : EIATTR_REGCOUNT
	.align		4
        /*0000*/ 	.byte	0x04, 0x2f
        /*0002*/ 	.short	(.L_1 - .L_0)
	.align		4
.L_0:
        /*0004*/ 	.word	index@(triton_poi_fused_cat_12)
        /*0008*/ 	.word	0x0000002a


	//----- nvinfo : EIATTR_MIN_STACK_SIZE
	.align		4
.L_1:
        /*000c*/ 	.byte	0x04, 0x12
        /*000e*/ 	.short	(.L_3 - .L_2)
	.align		4
.L_2:
        /*0010*/ 	.word	index@(triton_poi_fused_cat_12)
        /*0014*/ 	.word	0x00000000


	//----- nvinfo : EIATTR_FRAME_SIZE
	.align		4
.L_3:
        /*0018*/ 	.byte	0x04, 0x11
        /*001a*/ 	.short	(.L_5 - .L_4)
	.align		4
.L_4:
        /*001c*/ 	.word	index@(triton_poi_fused_cat_12)
        /*0020*/ 	.word	0x00000000


	//----- nvinfo : EIATTR_MIN_STACK_SIZE
	.align		4
.L_5:
        /*0024*/ 	.byte	0x04, 0x12
        /*0026*/ 	.short	(.L_7 - .L_6)
	.align		4
.L_6:
        /*0028*/ 	.word	index@(triton_poi_fused_cat_12)
        /*002c*/ 	.word	0x00000000
.L_7:


//--------------------- .nv.info.triton_poi_fused_cat_12 --------------------------
	.section	.nv.info.triton_poi_fused_cat_12,"",@"SHT_CUDA_INFO"
	.sectionflags	@""
	.align	4


	//----- nvinfo : EIATTR_CUDA_API_VERSION
	.align		4
        /*0000*/ 	.byte	0x04, 0x37
        /*0002*/ 	.short	(.L_9 - .L_8)
.L_8:
        /*0004*/ 	.word	0x0000007c


	//----- nvinfo : EIATTR_KPARAM_INFO
	.align		4
.L_9:
        /*0008*/ 	.byte	0x04, 0x17
        /*000a*/ 	.short	(.L_11 - .L_10)
.L_10:
        /*000c*/ 	.word	0x00000000
        /*0010*/ 	.short	0x0006
        /*0012*/ 	.short	0x0030
        /*0014*/ 	.byte	0x00, 0xf0, 0x11, 0x00


	//----- nvinfo : EIATTR_KPARAM_INFO
	.align		4
.L_11:
        /*0018*/ 	.byte	0x04, 0x17
        /*001a*/ 	.short	(.L_13 - .L_12)
.L_12:
        /*001c*/ 	.word	0x00000000
        /*0020*/ 	.short	0x0005
        /*0022*/ 	.short	0x0028
        /*0024*/ 	.byte	0x00, 0xf4, 0x21, 0x00


	//----- nvinfo : EIATTR_KPARAM_INFO
	.align		4
.L_13:
        /*0028*/ 	.byte	0x04, 0x17
        /*002a*/ 	.short	(.L_15 - .L_14)
.L_14:
        /*002c*/ 	.word	0x00000000
        /*0030*/ 	.short	0x0004
        /*0032*/ 	.short	0x0020
        /*0034*/ 	.byte	0x00, 0xf4, 0x21, 0x00


	//----- nvinfo : EIATTR_KPARAM_INFO
	.align		4
.L_15:
        /*0038*/ 	.byte	0x04, 0x17
        /*003a*/ 	.short	(.L_17 - .L_16)
.L_16:
        /*003c*/ 	.word	0x00000000
        /*0040*/ 	.short	0x0003
        /*0042*/ 	.short	0x0018
        /*0044*/ 	.byte	0x00, 0xf4, 0x21, 0x00


	//----- nvinfo : EIATTR_KPARAM_INFO
	.align		4
.L_17:
        /*0048*/ 	.byte	0x04, 0x17
        /*004a*/ 	.short	(.L_19 - .L_18)
.L_18:
        /*004c*/ 	.word	0x00000000
        /*0050*/ 	.short	0x0002
        /*0052*/ 	.short	0x0010
        /*0054*/ 	.byte	0x00, 0xf4, 0x21, 0x00


	//----- nvinfo : EIATTR_KPARAM_INFO
	.align		4
.L_19:
        /*0058*/ 	.byte	0x04, 0x17
        /*005a*/ 	.short	(.L_21 - .L_20)
.L_20:
        /*005c*/ 	.word	0x00000000
        /*0060*/ 	.short	0x0001
        /*0062*/ 	.short	0x0008
        /*0064*/ 	.byte	0x00, 0xf4, 0x21, 0x00


	//----- nvinfo : EIATTR_KPARAM_INFO
	.align		4
.L_21:
        /*0068*/ 	.byte	0x04, 0x17
        /*006a*/ 	.short	(.L_23 - .L_22)
.L_22:
        /*006c*/ 	.word	0x00000000
        /*0070*/ 	.short	0x0000
        /*0072*/ 	.short	0x0000
        /*0074*/ 	.byte	0x00, 0xf4, 0x21, 0x00


	//----- nvinfo : EIATTR_SPARSE_MMA_MASK
	.align		4
.L_23:
        /*0078*/ 	.byte	0x03, 0x50
        /*007a*/ 	.short	0x0000


	//----- nvinfo : EIATTR_MAXREG_COUNT
	.align		4
        /*007c*/ 	.byte	0x03, 0x1b
        /*007e*/ 	.short	0x00ff


	//----- nvinfo : EIATTR_EXIT_INSTR_OFFSETS
	.align		4
        /*0080*/ 	.byte	0x04, 0x1c
        /*0082*/ 	.short	(.L_25 - .L_24)


	//   ....[0]....
.L_24:
        /*0084*/ 	.word	0x00000e60


	//----- nvinfo : EIATTR_REQNTID
	.align		4
.L_25:
        /*0088*/ 	.byte	0x04, 0x10
        /*008a*/ 	.short	(.L_27 - .L_26)
.L_26:
        /*008c*/ 	.word	0x00000080
        /*0090*/ 	.word	0x00000001
        /*0094*/ 	.word	0x00000001


	//----- nvinfo : EIATTR_CBANK_PARAM_SIZE
	.align		4
.L_27:
        /*0098*/ 	.byte	0x03, 0x19
        /*009a*/ 	.short	0x0034


	//----- nvinfo : EIATTR_PARAM_CBANK
	.align		4
        /*009c*/ 	.byte	0x04, 0x0a
        /*009e*/ 	.short	(.L_29 - .L_28)
	.align		4
.L_28:
        /*00a0*/ 	.word	index@(.nv.constant0.triton_poi_fused_cat_12)
        /*00a4*/ 	.short	0x0210
        /*00a6*/ 	.short	0x0034


	//----- nvinfo : EIATTR_SW_WAR
	.align		4
.L_29:
        /*00a8*/ 	.byte	0x04, 0x36
        /*00aa*/ 	.short	(.L_31 - .L_30)
.L_30:
        /*00ac*/ 	.word	0x00000008
.L_31:


//--------------------- .nv.callgraph             --------------------------
	.section	.nv.callgraph,"",@"SHT_CUDA_CALLGRAPH"
	.align	4
	.sectionentsize	8
	.align		4
        /*0000*/ 	.word	0x00000000
	.align		4
        /*0004*/ 	.word	0xffffffff
	.align		4
        /*0008*/ 	.word	0x00000000
	.align		4
        /*000c*/ 	.word	0xfffffffe
	.align		4
        /*0010*/ 	.word	0x00000000
	.align		4
        /*0014*/ 	.word	0xfffffffd
	.align		4
        /*0018*/ 	.word	0x00000000
	.align		4
        /*001c*/ 	.word	0xfffffffc


//--------------------- .text.triton_poi_fused_cat_12 --------------------------
	.section	.text.triton_poi_fused_cat_12,"ax",@progbits
	.align	128
        .global         triton_poi_fused_cat_12
        .type           triton_poi_fused_cat_12,@function
        .size           triton_poi_fused_cat_12,(.L_x_1 - triton_poi_fused_cat_12)
        .other          triton_poi_fused_cat_12,@"STO_CUDA_ENTRY STV_DEFAULT"
triton_poi_fused_cat_12:
.text.triton_poi_fused_cat_12:
[----:B------:R-:W-:Y:S01]  /*0000*/  LDC R1, c[0x0][0x28] ;  /* 0x00000a00ff017b82 */ /* 0x000fe20000000800 */
[----:B------:R-:W1:Y:S07]  /*0010*/  S2R R0, SR_TID.X ;  /* 0x0000000000007919 */ /* 0x000e6e0000002100 */
[----:B------:R-:W2:Y:S01]  /*0020*/  LDC.64 R20, c[0x0][0x228] ;  /* 0x00008a00ff147b82 */ /* 0x000ea20000000a00 */
[----:B------:R-:W-:Y:S01]  /*0030*/  ULDC.64 UR10, c[0x0][0x230] ;  /* 0x00008c00000a7ab9 */ /* 0x000fe20000000a00 */
[----:B------:R-:W-:Y:S01]  /*0040*/  ULDC.64 UR8, c[0x0][0x220] ;  /* 0x0000880000087ab9 */ /* 0x000fe20000000a00 */
[----:B------:R-:W3:Y:S01]  /*0050*/  S2R R17, SR_CTAID.X ;  /* 0x0000000000117919 */ /* 0x000ee20000002500 */
[----:B------:R-:W-:-:S02]  /*0060*/  CS2R R8, SRZ ;  /* 0x0000000000087805 */ /* 0x000fc4000001ff00 */
[----:B------:R-:W-:Y:S02]  /*0070*/  CS2R R10, SRZ ;  /* 0x00000000000a7805 */ /* 0x000fe4000001ff00 */
[----:B------:R-:W-:Y:S02]  /*0080*/  CS2R R12, SRZ ;  /* 0x00000000000c7805 */ /* 0x000fe4000001ff00 */
[----:B------:R-:W-:Y:S01]  /*0090*/  CS2R R14, SRZ ;  /* 0x00000000000e7805 */ /* 0x000fe2000001ff00 */
[----:B------:R-:W4:Y:S01]  /*00a0*/  LDC.64 R18, c[0x0][0x218] ;  /* 0x00008600ff127b82 */ /* 0x000f220000000a00 */
[----:B------:R-:W-:Y:S01]  /*00b0*/  ULDC.64 UR4, c[0x0][0x208] ;  /* 0x0000820000047ab9 */ /* 0x000fe20000000a00 */
[----:B------:R-:W-:Y:S01]  /*00c0*/  ULDC.64 UR6, c[0x0][0x210] ;  /* 0x0000840000067ab9 */ /* 0x000fe20000000a00 */
[----:B-1----:R-:W-:-:S05]  /*00d0*/  IMAD.SHL.U32 R0, R0, 0x4, RZ ;  /* 0x0000000400007824 */ /* 0x002fca00078e00ff */
[----:B------:R-:W-:-:S05]  /*00e0*/  LOP3.LUT R0, R0, 0x1fc, RZ, 0xc0, !PT ;  /* 0x000001fc00007812 */ /* 0x000fca00078ec0ff */
[----:B---3--:R-:W-:-:S04]  /*00f0*/  IMAD R28, R17, 0x400, R0 ;  /* 0x00000400111c7824 */ /* 0x008fc800078e0200 */
[----:B------:R-:W-:Y:S01]  /*0100*/  IMAD.HI R25, R28, 0x2aaaaaab, RZ ;  /* 0x2aaaaaab1c197827 */ /* 0x000fe200078e02ff */
[----:B------:R-:W-:-:S04]  /*0110*/  SHF.R.S32.HI R3, RZ, 0x1f, R28 ;  /* 0x0000001fff037819 */ /* 0x000fc8000001141c */
[----:B------:R-:W-:Y:S02]  /*0120*/  LEA.HI R3, R3, R28, RZ, 0x4 ;  /* 0x0000001c03037211 */ /* 0x000fe400078f20ff */
[----:B------:R-:W-:Y:S02]  /*0130*/  SHF.R.U32.HI R2, RZ, 0x1f, R25 ;  /* 0x0000001fff027819 */ /* 0x000fe40000011619 */
[----:B------:R-:W-:Y:S02]  /*0140*/  SHF.R.S32.HI R27, RZ, 0x4, R3 ;  /* 0x00000004ff1b7819 */ /* 0x000fe40000011403 */
[----:B------:R-:W-:Y:S02]  /*0150*/  LOP3.LUT R3, R3, 0xfffffff0, RZ, 0xc0, !PT ;  /* 0xfffffff003037812 */ /* 0x000fe400078ec0ff */
[----:B------:R-:W-:Y:S01]  /*0160*/  LEA.HI.SX32 R25, R25, R2, 0x14 ;  /* 0x0000000219197211 */ /* 0x000fe200078fa2ff */
[----:B------:R-:W-:-:S04]  /*0170*/  IMAD.HI R0, R27, 0x2aaaaaab, RZ ;  /* 0x2aaaaaab1b007827 */ /* 0x000fc800078e02ff */
[----:B------:R-:W-:Y:S01]  /*0180*/  IMAD.IADD R16, R28, 0x1, -R3 ;  /* 0x000000011c107824 */ /* 0x000fe200078e0a03 */
[----:B------:R-:W-:-:S03]  /*0190*/  SHF.R.U32.HI R5, RZ, 0x1f, R0 ;  /* 0x0000001fff057819 */ /* 0x000fc60000011600 */
[----:B------:R-:W-:Y:S01]  /*01a0*/  IMAD R3, R25, 0x2000, R16 ;  /* 0x0000200019037824 */ /* 0x000fe200078e0210 */
[----:B------:R-:W-:-:S04]  /*01b0*/  LEA.HI R0, R0, R5, RZ, 0x18 ;  /* 0x0000000500007211 */ /* 0x000fc800078fc0ff */
[----:B------:R-:W-:Y:S01]  /*01c0*/  SHF.R.S32.HI R5, RZ, 0x1f, R3 ;  /* 0x0000001fff057819 */ /* 0x000fe20000011403 */
[----:B------:R-:W-:-:S04]  /*01d0*/  IMAD R0, R0, -0x600, R27 ;  /* 0xfffffa0000007824 */ /* 0x000fc800078e021b */
[C---:B------:R-:W-:Y:S01]  /*01e0*/  IMAD.SHL.U32 R2, R0.reuse, 0x10, RZ ;  /* 0x0000001000027824 */ /* 0x040fe200078e00ff */
[----:B------:R-:W-:-:S04]  /*01f0*/  LOP3.LUT R4, R0, 0xfffffe00, RZ, 0xc0, !PT ;  /* 0xfffffe0000047812 */ /* 0x000fc800078ec0ff */
[----:B------:R-:W-:Y:S02]  /*0200*/  IADD3 R3, P1, R2, R3, RZ ;  /* 0x0000000302037210 */ /* 0x000fe40007f3e0ff */
[----:B------:R-:W-:Y:S02]  /*0210*/  ISETP.NE.AND P0, PT, R4, 0x200, PT ;  /* 0x000002000400780c */ /* 0x000fe40003f05270 */
[----:B------:R-:W-:Y:S01]  /*0220*/  LEA.HI.X.SX32 R2, R2, R5, 0x1, P1 ;  /* 0x0000000502027211 */ /* 0x000fe200008f0eff */
[----:B------:R-:W-:-:S03]  /*0230*/  IMAD.SHL.U32 R22, R3, 0x4, RZ ;  /* 0x0000000403167824 */ /* 0x000fc600078e00ff */
[----:B------:R-:W-:Y:S02]  /*0240*/  SHF.L.U64.HI R7, R3, 0x2, R2 ;  /* 0x0000000203077819 */ /* 0x000fe40000010202 */
[----:B------:R-:W-:Y:S01]  /*0250*/  IADD3 R32, P2, R22, UR10, RZ ;  /* 0x0000000a16207c10 */ /* 0x000fe2000ff5e0ff */
[----:B--2---:R1:W2:Y:S01]  /*0260*/  LDG.E R2, desc[UR4][R20.64] ;  /* 0x0000000414027981 */ /* 0x0042a2000c1e1900 */
[----:B------:R-:W-:Y:S02]  /*0270*/  IADD3 R34, P1, R22, UR8, RZ ;  /* 0x0000000816227c10 */ /* 0x000fe4000ff3e0ff */
[----:B------:R-:W-:Y:S01]  /*0280*/  IADD3.X R33, R7, UR11, RZ, P2, !PT ;  /* 0x0000000b07217c10 */ /* 0x000fe200097fe4ff */
[----:B----4-:R3:W4:Y:S01]  /*0290*/  LDG.E R3, desc[UR4][R18.64] ;  /* 0x0000000412037981 */ /* 0x010722000c1e1900 */
[----:B------:R-:W-:-:S03]  /*02a0*/  IADD3.X R35, R7, UR9, RZ, P1, !PT ;  /* 0x0000000907237c10 */ /* 0x000fc60008ffe4ff */
[----:B------:R-:W5:Y:S04]  /*02b0*/  @!P0 LDG.E.128 R8, desc[UR4][R32.64+-0x8000] ;  /* 0xff80000420088981 */ /* 0x000f68000c1e1d00 */
[----:B------:R-:W2:Y:S01]  /*02c0*/  @!P0 LDG.E.128 R12, desc[UR4][R34.64+-0x8000] ;  /* 0xff800004220c8981 */ /* 0x000ea2000c1e1d00 */
[----:B------:R-:W-:-:S04]  /*02d0*/  SHF.R.S32.HI R17, RZ, 0x15, R17 ;  /* 0x00000015ff117819 */ /* 0x000fc80000011411 */
[----:B-1----:R-:W-:Y:S01]  /*02e0*/  SGXT R20, R17, 0x1 ;  /* 0x000000011114781a */ /* 0x002fe20000000200 */
[----:B------:R-:W-:-:S05]  /*02f0*/  VIADD R17, R28, 0x200 ;  /* 0x000002001c117836 */ /* 0x000fca0000000000 */
[----:B------:R-:W-:-:S04]  /*0300*/  LEA.HI R20, R20, R17, RZ, 0x4 ;  /* 0x0000001114147211 */ /* 0x000fc800078f20ff */
[----:B------:R-:W-:-:S05]  /*0310*/  SHF.R.S32.HI R20, RZ, 0x4, R20 ;  /* 0x00000004ff147819 */ /* 0x000fca0000011414 */
[----:B---3--:R-:W-:-:S04]  /*0320*/  IMAD.HI R18, R20, 0x2aaaaaab, RZ ;  /* 0x2aaaaaab14127827 */ /* 0x008fc800078e02ff */
[----:B------:R-:W-:Y:S01]  /*0330*/  IMAD.HI R21, R17, 0x2aaaaaab, RZ ;  /* 0x2aaaaaab11157827 */ /* 0x000fe200078e02ff */
[----:B------:R-:W-:-:S04]  /*0340*/  SHF.R.U32.HI R19, RZ, 0x1f, R18 ;  /* 0x0000001fff137819 */ /* 0x000fc80000011612 */
[----:B------:R-:W-:Y:S02]  /*0350*/  LEA.HI R19, R18, R19, RZ, 0x18 ;  /* 0x0000001312137211 */ /* 0x000fe400078fc0ff */
[----:B------:R-:W-:-:S04]  /*0360*/  SHF.R.U32.HI R18, RZ, 0x1f, R21 ;  /* 0x0000001fff127819 */ /* 0x000fc80000011615 */
[----:B------:R-:W-:Y:S01]  /*0370*/  LEA.HI.SX32 R18, R21, R18, 0x14 ;  /* 0x0000001215127211 */ /* 0x000fe200078fa2ff */
[----:B------:R-:W-:Y:S01]  /*0380*/  IMAD R26, R19, -0x600, R20 ;  /* 0xfffffa00131a7824 */ /* 0x000fe200078e0214 */
[----:B------:R-:W-:-:S03]  /*0390*/  IADD3 R22, P1, R22, UR6, RZ ;  /* 0x0000000616167c10 */ /* 0x000fc6000ff3e0ff */
[----:B------:R-:W-:Y:S02]  /*03a0*/  IMAD R16, R18, 0x2000, R16 ;  /* 0x0000200012107824 */ /* 0x000fe400078e0210 */
[----:B------:R-:W-:Y:S02]  /*03b0*/  IMAD.SHL.U32 R19, R26, 0x10, RZ ;  /* 0x000000101a137824 */ /* 0x000fe400078e00ff */
[----:B------:R-:W-:Y:S01]  /*03c0*/  IMAD R17, R18, -0x6000, R17 ;  /* 0xffffa00012117824 */ /* 0x000fe200078e0211 */
[----:B------:R-:W-:Y:S02]  /*03d0*/  SHF.R.S32.HI R20, RZ, 0x1f, R16 ;  /* 0x0000001fff147819 */ /* 0x000fe40000011410 */
[----:B------:R-:W-:Y:S02]  /*03e0*/  IADD3 R16, P3, R19, R16, RZ ;  /* 0x0000001013107210 */ /* 0x000fe40007f7e0ff */
[----:B------:R-:W-:Y:S02]  /*03f0*/  CS2R R4, SRZ ;  /* 0x0000000000047805 */ /* 0x000fe4000001ff00 */
[----:B------:R-:W-:-:S02]  /*0400*/  IADD3.X R23, R7, UR7, RZ, P1, !PT ;  /* 0x0000000707177c10 */ /* 0x000fc40008ffe4ff */
[----:B------:R-:W-:Y:S01]  /*0410*/  CS2R R6, SRZ ;  /* 0x0000000000067805 */ /* 0x000fe2000001ff00 */
[----:B------:R-:W-:Y:S01]  /*0420*/  IMAD R24, R18, 0x2000, R17 ;  /* 0x0000200012187824 */ /* 0x000fe200078e0211 */
[----:B------:R-:W-:Y:S02]  /*0430*/  LEA.HI.X.SX32 R19, R19, R20, 0x1, P3 ;  /* 0x0000001413137211 */ /* 0x000fe400018f0eff */
[----:B------:R-:W-:Y:S02]  /*0440*/  ISETP.GE.AND P1, PT, R0, 0x200, PT ;  /* 0x000002000000780c */ /* 0x000fe40003f26270 */
[----:B------:R1:W3:Y:S01]  /*0450*/  @!P0 LDG.E.128 R4, desc[UR4][R22.64+-0x8000] ;  /* 0xff80000416048981 */ /* 0x0002e2000c1e1d00 */
[----:B------:R-:W-:-:S04]  /*0460*/  LOP3.LUT R21, R26, 0xfffffe00, RZ, 0xc0, !PT ;  /* 0xfffffe001a157812 */ /* 0x000fc800078ec0ff */
[----:B------:R-:W-:Y:S02]  /*0470*/  ISETP.NE.AND P2, PT, R21, 0x200, PT ;  /* 0x000002001500780c */ /* 0x000fe40003f45270 */
[----:B------:R-:W-:Y:S02]  /*0480*/  CS2R R20, SRZ ;  /* 0x0000000000147805 */ /* 0x000fe4000001ff00 */
[----:B-1----:R-:W-:Y:S02]  /*0490*/  CS2R R22, SRZ ;  /* 0x0000000000167805 */ /* 0x002fe4000001ff00 */
[----:B-----5:R-:W-:Y:S02]  /*04a0*/  SEL R17, R8, RZ, !P0 ;  /* 0x000000ff08117207 */ /* 0x020fe40004000000 */
[----:B------:R-:W-:Y:S02]  /*04b0*/  SEL R9, R9, RZ, !P0 ;  /* 0x000000ff09097207 */ /* 0x000fe40004000000 */
[----:B------:R-:W-:Y:S01]  /*04c0*/  SEL R31, R10, RZ, !P0 ;  /* 0x000000ff0a1f7207 */ /* 0x000fe20004000000 */
[----:B--2---:R-:W-:Y:S01]  /*04d0*/  FMUL R0, R2, R17 ;  /* 0x0000001102007220 */ /* 0x004fe20000400000 */
[----:B------:R-:W-:-:S02]  /*04e0*/  SEL R8, R12, RZ, !P0 ;  /* 0x000000ff0c087207 */ /* 0x000fc40004000000 */
[----:B------:R-:W-:Y:S02]  /*04f0*/  SEL R11, R11, RZ, !P0 ;  /* 0x000000ff0b0b7207 */ /* 0x000fe40004000000 */
[C---:B------:R-:W-:Y:S01]  /*0500*/  SHF.L.U64.HI R10, R16.reuse, 0x2, R19 ;  /* 0x00000002100a7819 */ /* 0x040fe20000010213 */
[----:B------:R-:W-:Y:S01]  /*0510*/  IMAD.SHL.U32 R16, R16, 0x4, RZ ;  /* 0x0000000410107824 */ /* 0x000fe200078e00ff */
[----:B------:R-:W-:Y:S01]  /*0520*/  SEL R30, R15, RZ, !P0 ;  /* 0x000000ff0f1e7207 */ /* 0x000fe20004000000 */
[C---:B------:R-:W-:Y:S01]  /*0530*/  FMUL R18, R2.reuse, R9 ;  /* 0x0000000902127220 */ /* 0x040fe20000400000 */
[----:B----4-:R-:W-:Y:S01]  /*0540*/  FFMA R0, R3, R8, R0 ;  /* 0x0000000803007223 */ /* 0x010fe20000000000 */
[----:B------:R-:W-:Y:S01]  /*0550*/  FMUL R9, R2, R11 ;  /* 0x0000000b02097220 */ /* 0x000fe20000400000 */
[----:B------:R-:W-:Y:S02]  /*0560*/  SEL R12, R13, RZ, !P0 ;  /* 0x000000ff0d0c7207 */ /* 0x000fe40004000000 */
[----:B------:R-:W-:Y:S01]  /*0570*/  IADD3 R8, P3, R16, UR6, RZ ;  /* 0x0000000610087c10 */ /* 0x000fe2000ff7e0ff */
[C---:B------:R-:W-:Y:S01]  /*0580*/  FFMA R30, R3.reuse, R30, R9 ;  /* 0x0000001e031e7223 */ /* 0x040fe20000000009 */
[----:B------:R-:W-:Y:S01]  /*0590*/  IADD3 R36, P4, R16, UR10, RZ ;  /* 0x0000000a10247c10 */ /* 0x000fe2000ff9e0ff */
[----:B------:R-:W-:Y:S01]  /*05a0*/  FFMA R29, R3, R12, R18 ;  /* 0x0000000c031d7223 */ /* 0x000fe20000000012 */
[----:B------:R-:W-:-:S02]  /*05b0*/  IADD3.X R9, R10, UR7, RZ, P3, !PT ;  /* 0x000000070a097c10 */ /* 0x000fc40009ffe4ff */
[----:B------:R-:W-:Y:S02]  /*05c0*/  CS2R R18, SRZ ;  /* 0x0000000000127805 */ /* 0x000fe4000001ff00 */
[----:B------:R-:W-:Y:S02]  /*05d0*/  IADD3 R38, P3, R16, UR8, RZ ;  /* 0x0000000810267c10 */ /* 0x000fe4000ff7e0ff */
[----:B------:R-:W-:Y:S02]  /*05e0*/  CS2R R16, SRZ ;  /* 0x0000000000107805 */ /* 0x000fe4000001ff00 */
[----:B------:R-:W-:Y:S02]  /*05f0*/  IADD3.X R37, R10, UR11, RZ, P4, !PT ;  /* 0x0000000b0a257c10 */ /* 0x000fe4000a7fe4ff */
[----:B------:R-:W-:-:S03]  /*0600*/  IADD3.X R39, R10, UR9, RZ, P3, !PT ;  /* 0x000000090a277c10 */ /* 0x000fc60009ffe4ff */
[----:B------:R-:W2:Y:S04]  /*0610*/  @!P2 LDG.E.128 R16, desc[UR4][R36.64+-0x8000] ;  /* 0xff8000042410a981 */ /* 0x000ea8000c1e1d00 */
[----:B------:R-:W4:Y:S01]  /*0620*/  @!P2 LDG.E.128 R20, desc[UR4][R38.64+-0x8000] ;  /* 0xff8000042614a981 */ /* 0x000f22000c1e1d00 */
[----:B------:R-:W-:Y:S01]  /*0630*/  IMAD.HI R27, R27, 0x2aaaaaab, RZ ;  /* 0x2aaaaaab1b1b7827 */ /* 0x000fe200078e02ff */
[----:B------:R-:W-:-:S03]  /*0640*/  SEL R14, R14, RZ, !P0 ;  /* 0x000000ff0e0e7207 */ /* 0x000fc60004000000 */
[----:B------:R-:W-:Y:S01]  /*0650*/  FMUL R31, R2, R31 ;  /* 0x0000001f021f7220 */ /* 0x000fe20000400000 */
[----:B------:R-:W-:-:S03]  /*0660*/  CS2R R12, SRZ ;  /* 0x00000000000c7805 */ /* 0x000fc6000001ff00 */
[----:B------:R-:W-:Y:S01]  /*0670*/  FFMA R31, R3, R14, R31 ;  /* 0x0000000e031f7223 */ /* 0x000fe2000000001f */
[----:B------:R-:W-:-:S06]  /*0680*/  CS2R R14, SRZ ;  /* 0x00000000000e7805 */ /* 0x000fcc000001ff00 */
[----:B------:R2:W5:Y:S01]  /*0690*/  @!P2 LDG.E.128 R12, desc[UR4][R8.64+-0x8000] ;  /* 0xff800004080ca981 */ /* 0x000562000c1e1d00 */
[----:B---3--:R-:W-:Y:S02]  /*06a0*/  SEL R11, R4, RZ, !P0 ;  /* 0x000000ff040b7207 */ /* 0x008fe40004000000 */
[----:B------:R-:W-:Y:S02]  /*06b0*/  SEL R4, R5, RZ, !P0 ;  /* 0x000000ff05047207 */ /* 0x000fe40004000000 */
[----:B------:R-:W-:-:S03]  /*06c0*/  SHF.R.S32.HI R5, RZ, 0x1f, R28 ;  /* 0x0000001fff057819 */ /* 0x000fc6000001141c */
[----:B------:R-:W-:Y:S01]  /*06d0*/  FMUL R29, R4, R29 ;  /* 0x0000001d041d7220 */ /* 0x000fe20000400000 */
[----:B------:R-:W-:Y:S02]  /*06e0*/  SHF.R.U32.HI R4, RZ, 0x1f, R27 ;  /* 0x0000001fff047819 */ /* 0x000fe4000001161b */
[----:B------:R-:W-:Y:S02]  /*06f0*/  LEA.HI R5, R5, R28, RZ, 0x4 ;  /* 0x0000001c05057211 */ /* 0x000fe400078f20ff */
[----:B------:R-:W-:Y:S02]  /*0700*/  LEA.HI R4, R27, R4, RZ, 0x18 ;  /* 0x000000041b047211 */ /* 0x000fe400078fc0ff */
[----:B------:R-:W-:-:S05]  /*0710*/  SHF.R.S32.HI R5, RZ, 0x4, R5 ;  /* 0x00000004ff057819 */ /* 0x000fca0000011405 */
[----:B------:R-:W-:-:S05]  /*0720*/  IMAD R4, R4, -0x600, R5 ;  /* 0xfffffa0004047824 */ /* 0x000fca00078e0205 */
[----:B------:R-:W-:Y:S01]  /*0730*/  ISETP.GT.AND P3, PT, R4, 0x3ff, PT ;  /* 0x000003ff0400780c */ /* 0x000fe20003f64270 */
[----:B------:R-:W-:Y:S01]  /*0740*/  FMUL R0, R11, R0 ;  /* 0x000000000b007220 */ /* 0x000fe20000400000 */
[----:B------:R-:W-:Y:S02]  /*0750*/  SEL R6, R6, RZ, !P0 ;  /* 0x000000ff06067207 */ /* 0x000fe40004000000 */
[----:B------:R-:W-:Y:S02]  /*0760*/  SEL R7, R7, RZ, !P0 ;  /* 0x000000ff07077207 */ /* 0x000fe40004000000 */
[----:B------:R-:W-:Y:S02]  /*0770*/  CS2R R10, SRZ ;  /* 0x00000000000a7805 */ /* 0x000fe4000001ff00 */
[----:B------:R-:W-:Y:S01]  /*0780*/  CS2R R4, SRZ ;  /* 0x0000000000047805 */ /* 0x000fe2000001ff00 */
[----:B------:R-:W-:Y:S01]  /*0790*/  FMUL R31, R6, R31 ;  /* 0x0000001f061f7220 */ /* 0x000fe20000400000 */
[----:B------:R-:W-:Y:S01]  /*07a0*/  FMUL R30, R7, R30 ;  /* 0x0000001e071e7220 */ /* 0x000fe20000400000 */
[----:B------:R-:W-:-:S06]  /*07b0*/  CS2R R6, SRZ ;  /* 0x0000000000067805 */ /* 0x000fcc000001ff00 */
[----:B------:R1:W3:Y:S01]  /*07c0*/  @P3 LDG.E.128 R4, desc[UR4][R34.64+-0x10000] ;  /* 0xff00000422043981 */ /* 0x0002e2000c1e1d00 */
[----:B--2---:R-:W-:Y:S02]  /*07d0*/  SEL R9, R16, RZ, !P2 ;  /* 0x000000ff10097207 */ /* 0x004fe40005000000 */
[----:B------:R-:W-:Y:S02]  /*07e0*/  SEL R17, R17, RZ, !P2 ;  /* 0x000000ff11117207 */ /* 0x000fe40005000000 */
[----:B----4-:R-:W-:Y:S01]  /*07f0*/  SEL R20, R20, RZ, !P2 ;  /* 0x000000ff14147207 */ /* 0x010fe20005000000 */
[C---:B------:R-:W-:Y:S02]  /*0800*/  FMUL R8, R2.reuse, R9 ;  /* 0x0000000902087220 */ /* 0x040fe40000400000 */
[----:B------:R-:W-:Y:S02]  /*0810*/  FMUL R16, R2, R17 ;  /* 0x0000001102107220 */ /* 0x000fe40000400000 */
[----:B------:R-:W-:Y:S01]  /*0820*/  FFMA R17, R3, R20, R8 ;  /* 0x0000001403117223 */ /* 0x000fe20000000008 */
[----:B------:R-:W-:-:S06]  /*0830*/  CS2R R8, SRZ ;  /* 0x0000000000087805 */ /* 0x000fcc000001ff00 */
[----:B------:R2:W4:Y:S01]  /*0840*/  @P3 LDG.E.128 R8, desc[UR4][R32.64+-0x10000] ;  /* 0xff00000420083981 */ /* 0x000522000c1e1d00 */
[----:B------:R-:W-:-:S05]  /*0850*/  SEL R21, R21, RZ, !P2 ;  /* 0x000000ff15157207 */ /* 0x000fca0005000000 */
[----:B------:R-:W-:Y:S01]  /*0860*/  FFMA R16, R3, R21, R16 ;  /* 0x0000001503107223 */ /* 0x000fe20000000010 */
[----:B------:R-:W-:Y:S02]  /*0870*/  SEL R21, R18, RZ, !P2 ;  /* 0x000000ff12157207 */ /* 0x000fe40005000000 */
[C---:B------:R-:W-:Y:S02]  /*0880*/  ISETP.GE.AND P5, PT, R26.reuse, 0x200, PT ;  /* 0x000002001a00780c */ /* 0x040fe40003fa6270 */
[----:B------:R-:W-:Y:S01]  /*0890*/  ISETP.GT.AND P4, PT, R26, 0x3ff, PT ;  /* 0x000003ff1a00780c */ /* 0x000fe20003f84270 */
[----:B------:R-:W-:Y:S01]  /*08a0*/  FMUL R26, R2, R21 ;  /* 0x00000015021a7220 */ /* 0x000fe20000400000 */
[----:B------:R-:W-:Y:S02]  /*08b0*/  SEL R22, R22, RZ, !P2 ;  /* 0x000000ff16167207 */ /* 0x000fe40005000000 */
[----:B-----5:R-:W-:-:S03]  /*08c0*/  SEL R21, R14, RZ, !P2 ;  /* 0x000000ff0e157207 */ /* 0x020fc60005000000 */
[----:B------:R-:W-:Y:S01]  /*08d0*/  FFMA R22, R3, R22, R26 ;  /* 0x0000001603167223 */ /* 0x000fe2000000001a */
[----:B------:R-:W-:Y:S01]  /*08e0*/  SEL R19, R19, RZ, !P2 ;  /* 0x000000ff13137207 */ /* 0x000fe20005000000 */
[----:B------:R-:W5:Y:S01]  /*08f0*/  LDC.64 R26, c[0x0][0x210] ;  /* 0x00008400ff1a7b82 */ /* 0x000f620000000a00 */
[----:B------:R-:W-:Y:S01]  /*0900*/  SEL R12, R12, RZ, !P2 ;  /* 0x000000ff0c0c7207 */ /* 0x000fe20005000000 */
[----:B-1----:R-:W-:Y:S01]  /*0910*/  FMUL R34, R21, R22 ;  /* 0x0000001615227220 */ /* 0x002fe20000400000 */
[----:B------:R-:W-:Y:S02]  /*0920*/  SEL R18, R15, RZ, !P2 ;  /* 0x000000ff0f127207 */ /* 0x000fe40005000000 */
[----:B------:R-:W-:Y:S01]  /*0930*/  SEL R13, R13, RZ, !P2 ;  /* 0x000000ff0d0d7207 */ /* 0x000fe20005000000 */
[----:B------:R-:W-:Y:S01]  /*0940*/  FMUL R19, R2, R19 ;  /* 0x0000001302137220 */ /* 0x000fe20000400000 */
[----:B------:R-:W-:Y:S01]  /*0950*/  SEL R20, R23, RZ, !P2 ;  /* 0x000000ff17147207 */ /* 0x000fe20005000000 */
[----:B--2---:R-:W-:-:S02]  /*0960*/  FMUL R32, R12, R17 ;  /* 0x000000110c207220 */ /* 0x004fc40000400000 */
[----:B------:R-:W-:Y:S02]  /*0970*/  FMUL R33, R13, R16 ;  /* 0x000000100d217220 */ /* 0x000fe40000400000 */
[----:B------:R-:W-:Y:S01]  /*0980*/  FFMA R19, R3, R20, R19 ;  /* 0x0000001403137223 */ /* 0x000fe20000000013 */
[----:B------:R-:W-:Y:S01]  /*0990*/  IMAD R20, R25, -0x6000, R28 ;  /* 0xffffa00019147824 */ /* 0x000fe200078e021c */
[----:B------:R-:W-:-:S03]  /*09a0*/  CS2R R12, SRZ ;  /* 0x00000000000c7805 */ /* 0x000fc6000001ff00 */
[----:B------:R-:W-:Y:S01]  /*09b0*/  IMAD R25, R25, 0x2000, R20 ;  /* 0x0000200019197824 */ /* 0x000fe200078e0214 */
[----:B---3--:R-:W-:Y:S02]  /*09c0*/  SEL R17, R5, RZ, P3 ;  /* 0x000000ff05117207 */ /* 0x008fe40001800000 */
[----:B------:R-:W-:Y:S02]  /*09d0*/  CS2R R22, SRZ ;  /* 0x0000000000167805 */ /* 0x000fe4000001ff00 */
[----:B----4-:R-:W-:Y:S02]  /*09e0*/  SEL R15, R8, RZ, P3 ;  /* 0x000000ff080f7207 */ /* 0x010fe40001800000 */
[----:B------:R-:W-:Y:S02]  /*09f0*/  SEL R21, R9, RZ, P3 ;  /* 0x000000ff09157207 */ /* 0x000fe40001800000 */
[----:B------:R-:W-:Y:S01]  /*0a00*/  SEL R9, R4, RZ, P3 ;  /* 0x000000ff04097207 */ /* 0x000fe20001800000 */
[----:B------:R-:W-:-:S02]  /*0a10*/  FMUL R8, R2, R15 ;  /* 0x0000000f02087220 */ /* 0x000fc40000400000 */
[----:B------:R-:W-:Y:S01]  /*0a20*/  FMUL R16, R2, R21 ;  /* 0x0000001502107220 */ /* 0x000fe20000400000 */
[----:B------:R-:W-:Y:S01]  /*0a30*/  FMUL R4, R18, R19 ;  /* 0x0000001312047220 */ /* 0x000fe20000400000 */
[C---:B------:R-:W-:Y:S01]  /*0a40*/  FFMA R5, R3.reuse, R9, R8 ;  /* 0x0000000903057223 */ /* 0x040fe20000000008 */
[----:B------:R-:W-:Y:S01]  /*0a50*/  CS2R R18, SRZ ;  /* 0x0000000000127805 */ /* 0x000fe2000001ff00 */
[----:B------:R-:W-:Y:S01]  /*0a60*/  FFMA R8, R3, R17, R16 ;  /* 0x0000001103087223 */ /* 0x000fe20000000010 */
[----:B------:R-:W-:Y:S02]  /*0a70*/  CS2R R16, SRZ ;  /* 0x0000000000107805 */ /* 0x000fe4000001ff00 */
[----:B------:R-:W-:-:S04]  /*0a80*/  CS2R R14, SRZ ;  /* 0x00000000000e7805 */ /* 0x000fc8000001ff00 */
[----:B------:R-:W2:Y:S04]  /*0a90*/  @P4 LDG.E.128 R16, desc[UR4][R36.64+-0x10000] ;  /* 0xff00000424104981 */ /* 0x000ea8000c1e1d00 */
[----:B------:R5:W3:Y:S01]  /*0aa0*/  @P4 LDG.E.128 R12, desc[UR4][R38.64+-0x10000] ;  /* 0xff000004260c4981 */ /* 0x000ae2000c1e1d00 */
[----:B------:R-:W-:Y:S02]  /*0ab0*/  SEL R9, R6, RZ, P3 ;  /* 0x000000ff06097207 */ /* 0x000fe40001800000 */
[----:B------:R-:W-:Y:S01]  /*0ac0*/  CS2R R20, SRZ ;  /* 0x0000000000147805 */ /* 0x000fe2000001ff00 */
[----:B-----5:R-:W-:Y:S01]  /*0ad0*/  IMAD.WIDE R38, R25, 0x4, R26 ;  /* 0x0000000419267825 */ /* 0x020fe200078e021a */
[----:B------:R-:W-:-:S03]  /*0ae0*/  SEL R25, R10, RZ, P3 ;  /* 0x000000ff0a197207 */ /* 0x000fc60001800000 */
[----:B------:R-:W-:Y:S01]  /*0af0*/  IMAD.WIDE R36, R24, 0x4, R26 ;  /* 0x0000000418247825 */ /* 0x000fe200078e021a */
[----:B------:R-:W-:-:S03]  /*0b00*/  CS2R R26, SRZ ;  /* 0x00000000001a7805 */ /* 0x000fc6000001ff00 */
[----:B------:R-:W-:Y:S01]  /*0b10*/  FMUL R6, R2, R25 ;  /* 0x0000001902067220 */ /* 0x000fe20000400000 */
[----:B------:R-:W-:Y:S01]  /*0b20*/  CS2R R24, SRZ ;  /* 0x0000000000187805 */ /* 0x000fe2000001ff00 */
[----:B------:R-:W4:Y:S05]  /*0b30*/  @!P1 LDG.E.128 R20, desc[UR4][R38.64] ;  /* 0x0000000426149981 */ /* 0x000f2a000c1e1d00 */
[----:B------:R-:W5:Y:S01]  /*0b40*/  @!P5 LDG.E.128 R24, desc[UR4][R36.64] ;  /* 0x000000042418d981 */ /* 0x000f62000c1e1d00 */
[----:B------:R-:W-:Y:S01]  /*0b50*/  SEL R11, R11, RZ, P3 ;  /* 0x000000ff0b0b7207 */ /* 0x000fe20001800000 */
[----:B------:R-:W-:Y:S01]  /*0b60*/  FFMA R6, R3, R9, R6 ;  /* 0x0000000903067223 */ /* 0x000fe20000000006 */
[----:B------:R-:W-:-:S03]  /*0b70*/  SEL R7, R7, RZ, P3 ;  /* 0x000000ff07077207 */ /* 0x000fc60001800000 */
[----:B------:R-:W-:Y:S01]  /*0b80*/  FMUL R10, R2, R11 ;  /* 0x0000000b020a7220 */ /* 0x000fe20000400000 */
[----:B------:R-:W-:-:S03]  /*0b90*/  @P0 FSEL R31, R6, RZ, P3 ;  /* 0x000000ff061f0208 */ /* 0x000fc60001800000 */
[----:B------:R-:W-:Y:S02]  /*0ba0*/  FFMA R9, R3, R7, R10 ;  /* 0x0000000703097223 */ /* 0x000fe4000000000a */
[----:B------:R-:W1:Y:S01]  /*0bb0*/  LDC.64 R6, c[0x0][0x238] ;  /* 0x00008e00ff067b82 */ /* 0x000e620000000a00 */
[----:B------:R-:W-:Y:S02]  /*0bc0*/  @P0 FSEL R0, R5, RZ, P3 ;  /* 0x000000ff05000208 */ /* 0x000fe40001800000 */
[----:B------:R-:W-:Y:S02]  /*0bd0*/  @P0 FSEL R29, R8, RZ, P3 ;  /* 0x000000ff081d0208 */ /* 0x000fe40001800000 */
[----:B------:R-:W-:Y:S01]  /*0be0*/  @P0 FSEL R30, R9, RZ, P3 ;  /* 0x000000ff091e0208 */ /* 0x000fe20001800000 */
[----:B-1----:R-:W-:Y:S01]  /*0bf0*/  IMAD.WIDE R6, R28, 0x4, R6 ;  /* 0x000000041c067825 */ /* 0x002fe200078e0206 */
[----:B--2---:R-:W-:Y:S02]  /*0c00*/  SEL R5, R16, RZ, P4 ;  /* 0x000000ff10057207 */ /* 0x004fe40002000000 */
[----:B------:R-:W-:-:S02]  /*0c10*/  SEL R17, R17, RZ, P4 ;  /* 0x000000ff11117207 */ /* 0x000fc40002000000 */
[----:B------:R-:W-:Y:S02]  /*0c20*/  SEL R11, R18, RZ, P4 ;  /* 0x000000ff120b7207 */ /* 0x000fe40002000000 */
[----:B------:R-:W-:Y:S01]  /*0c30*/  SEL R19, R19, RZ, P4 ;  /* 0x000000ff13137207 */ /* 0x000fe20002000000 */
[----:B------:R-:W-:Y:S01]  /*0c40*/  FMUL R8, R2, R5 ;  /* 0x0000000502087220 */ /* 0x000fe20000400000 */
[----:B---3--:R-:W-:Y:S01]  /*0c50*/  SEL R16, R12, RZ, P4 ;  /* 0x000000ff0c107207 */ /* 0x008fe20002000000 */
[C---:B------:R-:W-:Y:S01]  /*0c60*/  FMUL R10, R2.reuse, R17 ;  /* 0x00000011020a7220 */ /* 0x040fe20000400000 */
[----:B------:R-:W-:Y:S01]  /*0c70*/  SEL R13, R13, RZ, P4 ;  /* 0x000000ff0d0d7207 */ /* 0x000fe20002000000 */
[----:B------:R-:W-:Y:S01]  /*0c80*/  FMUL R12, R2, R11 ;  /* 0x0000000b020c7220 */ /* 0x000fe20000400000 */
[----:B------:R-:W-:Y:S01]  /*0c90*/  SEL R35, R14, RZ, P4 ;  /* 0x000000ff0e237207 */ /* 0x000fe20002000000 */
[----:B------:R-:W-:Y:S01]  /*0ca0*/  FMUL R2, R2, R19 ;  /* 0x0000001302027220 */ /* 0x000fe20000400000 */
[----:B------:R-:W-:Y:S01]  /*0cb0*/  SEL R15, R15, RZ, P4 ;  /* 0x000000ff0f0f7207 */ /* 0x000fe20002000000 */
[C---:B------:R-:W-:Y:S01]  /*0cc0*/  FFMA R10, R3.reuse, R13, R10 ;  /* 0x0000000d030a7223 */ /* 0x040fe2000000000a */
[C---:B------:R-:W-:Y:S01]  /*0cd0*/  FFMA R8, R3.reuse, R16, R8 ;  /* 0x0000001003087223 */ /* 0x040fe20000000008 */
[----:B------:R-:W-:-:S02]  /*0ce0*/  FFMA R12, R3, R35, R12 ;  /* 0x00000023030c7223 */ /* 0x000fc4000000000c */
[----:B------:R-:W-:Y:S01]  /*0cf0*/  FFMA R2, R3, R15, R2 ;  /* 0x0000000f03027223 */ /* 0x000fe20000000002 */
[----:B------:R-:W-:Y:S02]  /*0d00*/  @P2 FSEL R33, R10, RZ, P4 ;  /* 0x000000ff0a212208 */ /* 0x000fe40002000000 */
[----:B------:R-:W-:Y:S02]  /*0d10*/  @P2 FSEL R34, R12, RZ, P4 ;  /* 0x000000ff0c222208 */ /* 0x000fe40002000000 */
[----:B------:R-:W-:Y:S02]  /*0d20*/  @P2 FSEL R4, R2, RZ, P4 ;  /* 0x000000ff02042208 */ /* 0x000fe40002000000 */
[----:B------:R-:W-:Y:S02]  /*0d30*/  @P2 FSEL R32, R8, RZ, P4 ;  /* 0x000000ff08202208 */ /* 0x000fe40002000000 */
[----:B----4-:R-:W-:Y:S02]  /*0d40*/  SEL R3, R20, RZ, !P1 ;  /* 0x000000ff14037207 */ /* 0x010fe40004800000 */
[----:B------:R-:W-:-:S02]  /*0d50*/  SEL R2, R21, RZ, !P1 ;  /* 0x000000ff15027207 */ /* 0x000fc40004800000 */
[----:B------:R-:W-:Y:S02]  /*0d60*/  SEL R10, R22, RZ, !P1 ;  /* 0x000000ff160a7207 */ /* 0x000fe40004800000 */
[----:B------:R-:W-:Y:S02]  /*0d70*/  SEL R11, R23, RZ, !P1 ;  /* 0x000000ff170b7207 */ /* 0x000fe40004800000 */
[----:B-----5:R-:W-:Y:S02]  /*0d80*/  SEL R5, R24, RZ, !P5 ;  /* 0x000000ff18057207 */ /* 0x020fe40006800000 */
[----:B------:R-:W-:Y:S02]  /*0d90*/  SEL R12, R25, RZ, !P5 ;  /* 0x000000ff190c7207 */ /* 0x000fe40006800000 */
[----:B------:R-:W-:Y:S02]  /*0da0*/  SEL R13, R26, RZ, !P5 ;  /* 0x000000ff1a0d7207 */ /* 0x000fe40006800000 */
[----:B------:R-:W-:-:S02]  /*0db0*/  SEL R27, R27, RZ, !P5 ;  /* 0x000000ff1b1b7207 */ /* 0x000fc40006800000 */
[----:B------:R-:W-:Y:S02]  /*0dc0*/  SEL R8, R3, R0, !P1 ;  /* 0x0000000003087207 */ /* 0x000fe40004800000 */
[----:B------:R-:W-:Y:S02]  /*0dd0*/  SEL R9, R2, R29, !P1 ;  /* 0x0000001d02097207 */ /* 0x000fe40004800000 */
[----:B------:R-:W-:Y:S02]  /*0de0*/  SEL R10, R10, R31, !P1 ;  /* 0x0000001f0a0a7207 */ /* 0x000fe40004800000 */
[----:B------:R-:W-:Y:S02]  /*0df0*/  SEL R11, R11, R30, !P1 ;  /* 0x0000001e0b0b7207 */ /* 0x000fe40004800000 */
[----:B------:R-:W-:Y:S02]  /*0e00*/  SEL R32, R5, R32, !P5 ;  /* 0x0000002005207207 */ /* 0x000fe40006800000 */
[----:B------:R-:W-:-:S02]  /*0e10*/  SEL R33, R12, R33, !P5 ;  /* 0x000000210c217207 */ /* 0x000fc40006800000 */
[----:B------:R-:W-:Y:S02]  /*0e20*/  SEL R34, R13, R34, !P5 ;  /* 0x000000220d227207 */ /* 0x000fe40006800000 */
[----:B------:R-:W-:Y:S01]  /*0e30*/  SEL R35, R27, R4, !P5 ;  /* 0x000000041b237207 */ /* 0x000fe20006800000 */
[----:B------:R-:W-:Y:S04]  /*0e40*/  STG.E.128 desc[UR4][R6.64], R8 ;  /* 0x0000000806007986 */ /* 0x000fe8000c101d04 */
[----:B------:R-:W-:Y:S01]  /*0e50*/  STG.E.128 desc[UR4][R6.64+0x800], R32 ;  /* 0x0008002006007986 */ /* 0x000fe2000c101d04 */
[----:B------:R-:W-:Y:S05]  /*0e60*/  EXIT ;  /* 0x000000000000794d */ /* 0x000fea0003800000 */
.L_x_0:
[----:B------:R-:W-:-:S00]  /*0e70*/  BRA `(.L_x_0) ;  /* 0xfffffffc00fc7947 */ /* 0x000fc0000383ffff */
[----:B------:R-:W-:-:S00]  /*0e80*/  NOP ;  /* 0x0000000000007918 */ /* 0x000fc00000000000 */
[----:B------:R-:W-:-:S00]  /*0e90*/  NOP ;  /* 0x0000000000007918 */ /* 0x000fc00000000000 */
[----:B------:R-:W-:-:S00]  /*0ea0*/  NOP ;  /* 0x0000000000007918 */ /* 0x000fc00000000000 */
[----:B------:R-:W-:-:S00]  /*0eb0*/  NOP ;  /* 0x0000000000007918 */ /* 0x000fc00000000000 */
[----:B------:R-:W-:-:S00]  /*0ec0*/  NOP ;  /* 0x0000000000007918 */ /* 0x000fc00000000000 */
[----:B------:R-:W-:-:S00]  /*0ed0*/  NOP ;  /* 0x0000000000007918 */ /* 0x000fc00000000000 */
[----:B------:R-:W-:-:S00]  /*0ee0*/  NOP ;  /* 0x0000000000007918 */ /* 0x000fc00000000000 */
[----:B------:R-:W-:-:S00]  /*0ef0*/  NOP ;  /* 0x0000000000007918 */ /* 0x000fc00000000000 */
.L_x_1:


//--------------------- .nv.constant0.triton_poi_fused_cat_12 --------------------------
	.section	.nv.constant0.triton_poi_fused_cat_12,"a",@progbits
	.sectionflags	@""
	.align	4
.nv.constant0.triton_poi_fused_cat_12:
	.zero		580
